	.headerflags	@"EF_CUDA_TEXMODE_UNIFIED EF_CUDA_64BIT_ADDRESS EF_CUDA_ACCELERATORS EF_CUDA_SM90 EF_CUDA_VIRTUAL_SM(EF_CUDA_SM90)"
	.elftype	@"ET_EXEC"


//--------------------- .nv.info                  --------------------------
	.section	.nv.info,"",@"SHT_CUDA_INFO"
	.align	4


	//----- nvinfo : EIATTR_REGCOUNT
	.align		4
        /*0000*/ 	.byte	0x04, 0x2f
        /*0002*/ 	.short	(.L_3 - .L_2)
	.align		4
.L_2:
        /*0004*/ 	.word	index@(triton_poi_fused__native_batch_norm_legit_no_training_hardtanh_18)
        /*0008*/ 	.word	0x00000010


	//----- nvinfo : EIATTR_MIN_STACK_SIZE
	.align		4
.L_3:
        /*000c*/ 	.byte	0x04, 0x12
        /*000e*/ 	.short	(.L_5 - .L_4)
	.align		4
.L_4:
        /*0010*/ 	.word	index@(triton_poi_fused__native_batch_norm_legit_no_training_hardtanh_18)
        /*0014*/ 	.word	0x00000000


	//----- nvinfo : EIATTR_FRAME_SIZE
	.align		4
.L_5:
        /*0018*/ 	.byte	0x04, 0x11
        /*001a*/ 	.short	(.L_7 - .L_6)
	.align		4
.L_6:
        /*001c*/ 	.word	index@(triton_poi_fused__native_batch_norm_legit_no_training_hardtanh_18)
        /*0020*/ 	.word	0x00000000


	//----- nvinfo : EIATTR_MIN_STACK_SIZE
	.align		4
.L_7:
        /*0024*/ 	.byte	0x04, 0x12
        /*0026*/ 	.short	(.L_9 - .L_8)
	.align		4
.L_8:
        /*0028*/ 	.word	index@(triton_poi_fused__native_batch_norm_legit_no_training_hardtanh_18)
        /*002c*/ 	.word	0x00000000
.L_9:


//--------------------- .nv.info.triton_poi_fused__native_batch_norm_legit_no_training_hardtanh_18 --------------------------
	.section	.nv.info.triton_poi_fused__native_batch_norm_legit_no_training_hardtanh_18,"",@"SHT_CUDA_INFO"
	.sectionflags	@""
	.align	4


	//----- nvinfo : EIATTR_CUDA_API_VERSION
	.align		4
        /*0000*/ 	.byte	0x04, 0x37
        /*0002*/ 	.short	(.L_11 - .L_10)
.L_10:
        /*0004*/ 	.word	0x0000007c


	//----- nvinfo : EIATTR_KPARAM_INFO
	.align		4
.L_11:
        /*0008*/ 	.byte	0x04, 0x17
        /*000a*/ 	.short	(.L_13 - .L_12)
.L_12:
        /*000c*/ 	.word	0x00000000
        /*0010*/ 	.short	0x0006
        /*0012*/ 	.short	0x0030
        /*0014*/ 	.byte	0x00, 0xf0, 0x11, 0x00


	//----- nvinfo : EIATTR_KPARAM_INFO
	.align		4
.L_13:
        /*0018*/ 	.byte	0x04, 0x17
        /*001a*/ 	.short	(.L_15 - .L_14)
.L_14:
        /*001c*/ 	.word	0x00000000
        /*0020*/ 	.short	0x0005
        /*0022*/ 	.short	0x0028
        /*0024*/ 	.byte	0x00, 0xf4, 0x21, 0x00


	//----- nvinfo : EIATTR_KPARAM_INFO
	.align		4
.L_15:
        /*0028*/ 	.byte	0x04, 0x17
        /*002a*/ 	.short	(.L_17 - .L_16)
.L_16:
        /*002c*/ 	.word	0x00000000
        /*0030*/ 	.short	0x0004
        /*0032*/ 	.short	0x0020
        /*0034*/ 	.byte	0x00, 0xf4, 0x21, 0x00


	//----- nvinfo : EIATTR_KPARAM_INFO
	.align		4
.L_17:
        /*0038*/ 	.byte	0x04, 0x17
        /*003a*/ 	.short	(.L_19 - .L_18)
.L_18:
        /*003c*/ 	.word	0x00000000
        /*0040*/ 	.short	0x0003
        /*0042*/ 	.short	0x0018
        /*0044*/ 	.byte	0x00, 0xf4, 0x21, 0x00


	//----- nvinfo : EIATTR_KPARAM_INFO
	.align		4
.L_19:
        /*0048*/ 	.byte	0x04, 0x17
        /*004a*/ 	.short	(.L_21 - .L_20)
.L_20:
        /*004c*/ 	.word	0x00000000
        /*0050*/ 	.short	0x0002
        /*0052*/ 	.short	0x0010
        /*0054*/ 	.byte	0x00, 0xf4, 0x21, 0x00


	//----- nvinfo : EIATTR_KPARAM_INFO
	.align		4
.L_21:
        /*0058*/ 	.byte	0x04, 0x17
        /*005a*/ 	.short	(.L_23 - .L_22)
.L_22:
        /*005c*/ 	.word	0x00000000
        /*0060*/ 	.short	0x0001
        /*0062*/ 	.short	0x0008
        /*0064*/ 	.byte	0x00, 0xf4, 0x21, 0x00


	//----- nvinfo : EIATTR_KPARAM_INFO
	.align		4
.L_23:
        /*0068*/ 	.byte	0x04, 0x17
        /*006a*/ 	.short	(.L_25 - .L_24)
.L_24:
        /*006c*/ 	.word	0x00000000
        /*0070*/ 	.short	0x0000
        /*0072*/ 	.short	0x0000
        /*0074*/ 	.byte	0x00, 0xf4, 0x21, 0x00


	//----- nvinfo : EIATTR_SPARSE_MMA_MASK
	.align		4
.L_25:
        /*0078*/ 	.byte	0x03, 0x50
        /*007a*/ 	.short	0x0000


	//----- nvinfo : EIATTR_MAXREG_COUNT
	.align		4
        /*007c*/ 	.byte	0x03, 0x1b
        /*007e*/ 	.short	0x00ff


	//----- nvinfo : EIATTR_EXIT_INSTR_OFFSETS
	.align		4
        /*0080*/ 	.byte	0x04, 0x1c
        /*0082*/ 	.short	(.L_27 - .L_26)


	//   ....[0]....
.L_26:
        /*0084*/ 	.word	0x00000420


	//----- nvinfo : EIATTR_REQNTID
	.align		4
.L_27:
        /*0088*/ 	.byte	0x04, 0x10
        /*008a*/ 	.short	(.L_29 - .L_28)
.L_28:
        /*008c*/ 	.word	0x00000080
        /*0090*/ 	.word	0x00000001
        /*0094*/ 	.word	0x00000001


	//----- nvinfo : EIATTR_CBANK_PARAM_SIZE
	.align		4
.L_29:
        /*0098*/ 	.byte	0x03, 0x19
        /*009a*/ 	.short	0x0034


	//----- nvinfo : EIATTR_PARAM_CBANK
	.align		4
        /*009c*/ 	.byte	0x04, 0x0a
        /*009e*/ 	.short	(.L_31 - .L_30)
	.align		4
.L_30:
        /*00a0*/ 	.word	index@(.nv.constant0.triton_poi_fused__native_batch_norm_legit_no_training_hardtanh_18)
        /*00a4*/ 	.short	0x0210
        /*00a6*/ 	.short	0x0034


	//----- nvinfo : EIATTR_SW_WAR
	.align		4
.L_31:
        /*00a8*/ 	.byte	0x04, 0x36
        /*00aa*/ 	.short	(.L_33 - .L_32)
.L_32:
        /*00ac*/ 	.word	0x00000008
.L_33:


//--------------------- .nv.callgraph             --------------------------
	.section	.nv.callgraph,"",@"SHT_CUDA_CALLGRAPH"
	.align	4
	.sectionentsize	8
	.align		4
        /*0000*/ 	.word	0x00000000
	.align		4
        /*0004*/ 	.word	0xffffffff
	.align		4
        /*0008*/ 	.word	0x00000000
	.align		4
        /*000c*/ 	.word	0xfffffffe
	.align		4
        /*0010*/ 	.word	0x00000000
	.align		4
        /*0014*/ 	.word	0xfffffffd
	.align		4
        /*0018*/ 	.word	0x00000000
	.align		4
        /*001c*/ 	.word	0xfffffffc


//--------------------- .nv.constant4             --------------------------
	.section	.nv.constant4,"a",@progbits
	.align	8
	.align		8
.nv.constant4:
        /*0000*/ 	.dword	_$_str
	.align		8
        /*0008*/ 	.dword	_$_str_$_2


//--------------------- .text.triton_poi_fused__native_batch_norm_legit_no_training_hardtanh_18 --------------------------
	.section	.text.triton_poi_fused__native_batch_norm_legit_no_training_hardtanh_18,"ax",@progbits
	.align	128
        .global         triton_poi_fused__native_batch_norm_legit_no_training_hardtanh_18
        .type           triton_poi_fused__native_batch_norm_legit_no_training_hardtanh_18,@function
        .size           triton_poi_fused__native_batch_norm_legit_no_training_hardtanh_18,(.L_x_1 - triton_poi_fused__native_batch_norm_legit_no_training_hardtanh_18)
        .other          triton_poi_fused__native_batch_norm_legit_no_training_hardtanh_18,@"STO_CUDA_ENTRY STV_DEFAULT"
triton_poi_fused__native_batch_norm_legit_no_training_hardtanh_18:
.text.triton_poi_fused__native_batch_norm_legit_no_training_hardtanh_18:
[----:B------:R-:W-:Y:S01]  /*0000*/  LDC R1, c[0x0][0x28] ;  /* 0x00000a00ff017b82 */ /* 0x000fe20000000800 */
[----:B------:R-:W1:Y:S07]  /*0010*/  S2R R0, SR_TID.X ;  /* 0x0000000000007919 */ /* 0x000e6e0000002100 */
[----:B------:R-:W2:Y:S01]  /*0020*/  LDC.64 R2, c[0x0][0x220] ;  /* 0x00008800ff027b82 */ /* 0x000ea20000000a00 */
[----:B------:R-:W-:Y:S01]  /*0030*/  ULDC.64 UR4, c[0x0][0x208] ;  /* 0x0000820000047ab9 */ /* 0x000fe20000000a00 */
[----:B------:R-:W3:Y:S06]  /*0040*/  S2R R5, SR_CTAID.X ;  /* 0x0000000000057919 */ /* 0x000eec0000002500 */
[----:B------:R-:W4:Y:S08]  /*0050*/  LDC.64 R6, c[0x0][0x218] ;  /* 0x00008600ff067b82 */ /* 0x000f300000000a00 */
[----:B------:R-:W5:Y:S08]  /*0060*/  LDC.64 R8, c[0x0][0x228] ;  /* 0x00008a00ff087b82 */ /* 0x000f700000000a00 */
[----:B------:R-:W5:Y:S01]  /*0070*/  LDC.64 R10, c[0x0][0x230] ;  /* 0x00008c00ff0a7b82 */ /* 0x000f620000000a00 */
[----:B-1----:R-:W-:-:S04]  /*0080*/  SHF.L.U32 R0, R0, 0x1, RZ ;  /* 0x0000000100007819 */ /* 0x002fc800000006ff */
[----:B------:R-:W-:-:S04]  /*0090*/  LOP3.LUT R0, R0, 0xfe, RZ, 0xc0, !PT ;  /* 0x000000fe00007812 */ /* 0x000fc800078ec0ff */
[----:B---3--:R-:W-:-:S05]  /*00a0*/  LEA R0, R5, R0, 0x8 ;  /* 0x0000000005007211 */ /* 0x008fca00078e40ff */
[----:B------:R-:W-:-:S05]  /*00b0*/  IMAD.HI R4, R0, 0x38e38e39, RZ ;  /* 0x38e38e3900047827 */ /* 0x000fca00078e02ff */
[----:B------:R-:W-:-:S04]  /*00c0*/  SHF.R.U32.HI R5, RZ, 0x1f, R4 ;  /* 0x0000001fff057819 */ /* 0x000fc80000011604 */
[----:B------:R-:W-:-:S05]  /*00d0*/  LEA.HI.SX32 R5, R4, R5, 0x19 ;  /* 0x0000000504057211 */ /* 0x000fca00078fcaff */
[----:B------:R-:W-:Y:S02]  /*00e0*/  IMAD R13, R5, -0x240, R0 ;  /* 0xfffffdc0050d7824 */ /* 0x000fe400078e0200 */
[----:B------:R-:W1:Y:S02]  /*00f0*/  LDC.64 R4, c[0x0][0x210] ;  /* 0x00008400ff047b82 */ /* 0x000e640000000a00 */
[----:B--2---:R-:W-:-:S06]  /*0100*/  IMAD.WIDE R2, R13, 0x4, R2 ;  /* 0x000000040d027825 */ /* 0x004fcc00078e0202 */
[----:B------:R-:W2:Y:S01]  /*0110*/  LDG.E.EL.64 R2, desc[UR4][R2.64] ;  /* 0x0000000402027981 */ /* 0x000ea2000c2e1b00 */
[----:B----4-:R-:W-:-:S04]  /*0120*/  IMAD.WIDE R6, R13, 0x4, R6 ;  /* 0x000000040d067825 */ /* 0x010fc800078e0206 */
[C---:B-----5:R-:W-:Y:S02]  /*0130*/  IMAD.WIDE R8, R13.reuse, 0x4, R8 ;  /* 0x000000040d087825 */ /* 0x060fe400078e0208 */
[----:B------:R-:W3:Y:S02]  /*0140*/  LDG.E.EL.64 R6, desc[UR4][R6.64] ;  /* 0x0000000406067981 */ /* 0x000ee4000c2e1b00 */
[----:B0-----:R-:W-:Y:S02]  /*0150*/  IMAD.WIDE R10, R13, 0x4, R10 ;  /* 0x000000040d0a7825 */ /* 0x001fe400078e020a */
[----:B------:R-:W4:Y:S04]  /*0160*/  LDG.E.EL.64 R8, desc[UR4][R8.64] ;  /* 0x0000000408087981 */ /* 0x000f28000c2e1b00 */
[----:B------:R-:W4:Y:S01]  /*0170*/  LDG.E.EL.64 R10, desc[UR4][R10.64] ;  /* 0x000000040a0a7981 */ /* 0x000f22000c2e1b00 */
[----:B-1----:R-:W-:-:S06]  /*0180*/  IMAD.WIDE R4, R0, 0x4, R4 ;  /* 0x0000000400047825 */ /* 0x002fcc00078e0204 */
[----:B------:R-:W3:Y:S01]  /*0190*/  LDG.E.64 R4, desc[UR4][R4.64] ;  /* 0x0000000404047981 */ /* 0x000ee2000c1e1b00 */
[----:B--2---:R-:W-:Y:S01]  /*01a0*/  FADD R2, R2, 9.9999997473787516356e-06 ;  /* 0x3727c5ac02027421 */ /* 0x004fe20000000000 */
[----:B------:R-:W-:-:S03]  /*01b0*/  FADD R3, R3, 9.9999997473787516356e-06 ;  /* 0x3727c5ac03037421 */ /* 0x000fc60000000000 */
[----:B------:R-:W0:Y:S08]  /*01c0*/  MUFU.SQRT R12, R2 ;  /* 0x00000002000c7308 */ /* 0x000e300000002000 */
[----:B------:R-:W1:Y:S01]  /*01d0*/  MUFU.SQRT R13, R3 ;  /* 0x00000003000d7308 */ /* 0x000e620000002000 */
[C---:B0-----:R-:W-:Y:S02]  /*01e0*/  FSETP.GT.AND P0, PT, R12.reuse, 8.50705917302346158658e+37, PT ;  /* 0x7e8000000c00780b */ /* 0x041fe40003f04000 */
[----:B------:R-:W-:-:S02]  /*01f0*/  FSETP.GEU.AND P2, PT, R12, 1.175494350822287508e-38, PT ;  /* 0x008000000c00780b */ /* 0x000fc40003f4e000 */
[C---:B-1----:R-:W-:Y:S02]  /*0200*/  FSETP.GT.AND P1, PT, R13.reuse, 8.50705917302346158658e+37, PT ;  /* 0x7e8000000d00780b */ /* 0x042fe40003f24000 */
[----:B------:R-:W-:-:S07]  /*0210*/  FSETP.GEU.AND P3, PT, R13, 1.175494350822287508e-38, PT ;  /* 0x008000000d00780b */ /* 0x000fce0003f6e000 */
[----:B------:R-:W-:Y:S01]  /*0220*/  @P0 FMUL R12, R12, 0.25 ;  /* 0x3e8000000c0c0820 */ /* 0x000fe20000400000 */
[----:B------:R-:W-:-:S03]  /*0230*/  HFMA2.MMA R2, -RZ, RZ, 1.625, 0 ;  /* 0x3e800000ff027435 */ /* 0x000fc600000001ff */
[----:B------:R-:W-:Y:S01]  /*0240*/  @!P2 FMUL R12, R12, 16777216 ;  /* 0x4b8000000c0ca820 */ /* 0x000fe20000400000 */
[----:B------:R-:W-:-:S04]  /*0250*/  @P1 FMUL R13, R13, 0.25 ;  /* 0x3e8000000d0d1820 */ /* 0x000fc80000400000 */
[----:B------:R-:W-:Y:S01]  /*0260*/  @!P3 FMUL R13, R13, 16777216 ;  /* 0x4b8000000d0db820 */ /* 0x000fe20000400000 */
[----:B------:R-:W0:Y:S01]  /*0270*/  MUFU.RCP R12, R12 ;  /* 0x0000000c000c7308 */ /* 0x000e220000001000 */
[----:B------:R-:W-:-:S07]  /*0280*/  FSEL R3, R2, 1, P0 ;  /* 0x3f80000002037808 */ /* 0x000fce0000000000 */
[----:B------:R-:W1:Y:S01]  /*0290*/  MUFU.RCP R13, R13 ;  /* 0x0000000d000d7308 */ /* 0x000e620000001000 */
[----:B------:R-:W-:Y:S01]  /*02a0*/  FSEL R2, R2, 1, P1 ;  /* 0x3f80000002027808 */ /* 0x000fe20000800000 */
[----:B------:R-:W-:Y:S01]  /*02b0*/  @!P2 FMUL R3, R3, 16777216 ;  /* 0x4b8000000303a820 */ /* 0x000fe20000400000 */
[----:B---3--:R-:W-:-:S03]  /*02c0*/  FADD R4, R4, -R6 ;  /* 0x8000000604047221 */ /* 0x008fc60000000000 */
[----:B------:R-:W-:Y:S01]  /*02d0*/  @!P3 FMUL R2, R2, 16777216 ;  /* 0x4b8000000202b820 */ /* 0x000fe20000400000 */
[----:B0-----:R-:W-:Y:S01]  /*02e0*/  FMUL R3, R12, R3 ;  /* 0x000000030c037220 */ /* 0x001fe20000400000 */
[----:B------:R-:W-:-:S03]  /*02f0*/  FADD R5, R5, -R7 ;  /* 0x8000000705057221 */ /* 0x000fc60000000000 */
[----:B------:R-:W-:Y:S01]  /*0300*/  FMUL R7, R4, R3 ;  /* 0x0000000304077220 */ /* 0x000fe20000400000 */
[----:B-1----:R-:W-:-:S03]  /*0310*/  FMUL R2, R13, R2 ;  /* 0x000000020d027220 */ /* 0x002fc60000400000 */
[----:B----4-:R-:W-:Y:S01]  /*0320*/  FFMA R7, R8, R7, R10 ;  /* 0x0000000708077223 */ /* 0x010fe2000000000a */
[----:B------:R-:W-:Y:S02]  /*0330*/  FMUL R4, R5, R2 ;  /* 0x0000000205047220 */ /* 0x000fe40000400000 */
[----:B------:R-:W0:Y:S02]  /*0340*/  LDC.64 R2, c[0x0][0x238] ;  /* 0x00008e00ff027b82 */ /* 0x000e240000000a00 */
[----:B------:R-:W-:Y:S01]  /*0350*/  FFMA R4, R9, R4, R11 ;  /* 0x0000000409047223 */ /* 0x000fe2000000000b */
[----:B------:R-:W-:-:S04]  /*0360*/  FSETP.GTU.AND P0, PT, R7, RZ, PT ;  /* 0x000000ff0700720b */ /* 0x000fc80003f0c000 */
[C---:B------:R-:W-:Y:S02]  /*0370*/  FSETP.GTU.AND P1, PT, R4.reuse, RZ, PT ;  /* 0x000000ff0400720b */ /* 0x040fe40003f2c000 */
[----:B------:R-:W-:Y:S02]  /*0380*/  FSEL R6, R7, RZ, P0 ;  /* 0x000000ff07067208 */ /* 0x000fe40000000000 */
[----:B------:R-:W-:Y:S02]  /*0390*/  FSEL R7, R4, RZ, P1 ;  /* 0x000000ff04077208 */ /* 0x000fe40000800000 */
[C---:B------:R-:W-:Y:S02]  /*03a0*/  FSETP.GEU.AND P2, PT, R6.reuse, 6, PT ;  /* 0x40c000000600780b */ /* 0x040fe40003f4e000 */
[----:B------:R-:W-:Y:S02]  /*03b0*/  FSETP.GEU.AND P3, PT, R7, 6, PT ;  /* 0x40c000000700780b */ /* 0x000fe40003f6e000 */
[----:B------:R-:W-:-:S02]  /*03c0*/  FSETP.NAN.AND P0, PT, R6, R6, PT ;  /* 0x000000060600720b */ /* 0x000fc40003f08000 */
[----:B------:R-:W-:Y:S01]  /*03d0*/  FSETP.NAN.AND P1, PT, R7, R7, PT ;  /* 0x000000070700720b */ /* 0x000fe20003f28000 */
[----:B0-----:R-:W-:-:S06]  /*03e0*/  IMAD.WIDE R2, R0, 0x4, R2 ;  /* 0x0000000400027825 */ /* 0x001fcc00078e0202 */
[----:B------:R-:W-:Y:S02]  /*03f0*/  @P2 SEL R6, R6, 0x40c00000, P0 ;  /* 0x40c0000006062807 */ /* 0x000fe40000000000 */
[----:B------:R-:W-:-:S05]  /*0400*/  @P3 SEL R7, R7, 0x40c00000, P1 ;  /* 0x40c0000007073807 */ /* 0x000fca0000800000 */
[----:B------:R-:W-:Y:S01]  /*0410*/  STG.E.64 desc[UR4][R2.64], R6 ;  /* 0x0000000602007986 */ /* 0x000fe2000c101b04 */
[----:B------:R-:W-:Y:S05]  /*0420*/  EXIT ;  /* 0x000000000000794d */ /* 0x000fea0003800000 */
.L_x_0:
[----:B------:R-:W-:-:S00]  /*0430*/  BRA `(.L_x_0) ;  /* 0xfffffffc00fc7947 */ /* 0x000fc0000383ffff */
[----:B------:R-:W-:-:S00]  /*0440*/  NOP ;  /* 0x0000000000007918 */ /* 0x000fc00000000000 */
        /* <DEDUP_REMOVED lines=11> */
.L_x_1:


//--------------------- .nv.global.init           --------------------------
	.section	.nv.global.init,"aw",@progbits
.nv.global.init:
	.type		_$_str,@object
	.size		_$_str,(_$_str_$_2 - _$_str)
_$_str:
        /*0000*/ 	.byte	0x5f, 0x5f, 0x43, 0x55, 0x44, 0x41, 0x5f, 0x46, 0x54, 0x5a, 0x00
	.type		_$_str_$_2,@object
	.size		_$_str_$_2,(.L_1 - _$_str_$_2)
_$_str_$_2:
        /*000b*/ 	.byte	0x5f, 0x5f, 0x43, 0x55, 0x44, 0x41, 0x5f, 0x50, 0x52, 0x45, 0x43, 0x5f, 0x53, 0x51, 0x52, 0x54
        /*001b*/ 	.byte	0x00
.L_1:


//--------------------- .nv.constant0.triton_poi_fused__native_batch_norm_legit_no_training_hardtanh_18 --------------------------
	.section	.nv.constant0.triton_poi_fused__native_batch_norm_legit_no_training_hardtanh_18,"a",@progbits
	.sectionflags	@""
	.align	4
.nv.constant0.triton_poi_fused__native_batch_norm_legit_no_training_hardtanh_18:
	.zero		580
